//
// Generated by NVIDIA NVVM Compiler
//
// Compiler Build ID: CL-36424714
// Cuda compilation tools, release 13.0, V13.0.88
// Based on NVVM 20.0.0
//

.version 9.0
.target sm_100
.address_size 64

	// .globl	_Z3foov

.visible .entry _Z3foov()
{


	ret;

}


// ===== COMPILED SASS (sm_100) =====

	.target	sm_100

	.elftype	@"ET_EXEC"


//--------------------- .note.nv.tkinfo           --------------------------
	.section	.note.nv.tkinfo,"",@"SHT_NOTE"
	.sectionflags	@"SHF_NOTE_NV_TKINFO"
	.tkinfo
        /*0018*/ 	.word	0x00000002
        /*0030*/ 	.string	""
        /*0030*/ 	.string	"ptxas"
        /*0030*/ 	.string	"Cuda compilation tools, release 13.0, V13.0.88"
        /*0030*/ 	.string	"Build cuda_13.0.r13.0/compiler.36424714_0"
        /*0030*/ 	.string	"-arch sm_100 -m 64 "



//--------------------- .note.nv.cuinfo           --------------------------
	.section	.note.nv.cuinfo,"",@"SHT_NOTE"
	.sectionflags	@"SHF_NOTE_NV_CUINFO"
        /*0018*/ 	.short	0x0002
        /*001a*/ 	.short	0x0064
        /*001c*/ 	.short	0x0082
	.zero		2


//--------------------- .nv.info                  --------------------------
	.section	.nv.info,"",@"SHT_CUDA_INFO"
	.align	4


	//----- nvinfo : EIATTR_REGCOUNT
	.align		4
        /*0000*/ 	.byte	0x04, 0x2f
        /*0002*/ 	.short	(.L_1 - .L_0)
	.align		4
.L_0:
        /*0004*/ 	.word	index@(_Z3foov)
        /*0008*/ 	.word	0x00000004


	//----- nvinfo : EIATTR_FRAME_SIZE
	.align		4
.L_1:
        /*000c*/ 	.byte	0x04, 0x11
        /*000e*/ 	.short	(.L_3 - .L_2)
	.align		4
.L_2:
        /*0010*/ 	.word	index@(_Z3foov)
        /*0014*/ 	.word	0x00000000


	//----- nvinfo : EIATTR_MIN_STACK_SIZE
	.align		4
.L_3:
        /*0018*/ 	.byte	0x04, 0x12
        /*001a*/ 	.short	(.L_5 - .L_4)
	.align		4
.L_4:
        /*001c*/ 	.word	index@(_Z3foov)
        /*0020*/ 	.word	0x00000000
.L_5:


//--------------------- .nv.compat                --------------------------
	.section	.nv.compat,"",@"SHT_CUDA_COMPAT_INFO"
	.align	4
        /*0000*/ 	.byte	0x02, 0x09, 0x00, 0x00, 0x02, 0x02, 0x01, 0x00, 0x02, 0x05, 0x05, 0x00, 0x03, 0x07, 0x01, 0x01
        /*0010*/ 	.byte	0x02, 0x03, 0x00, 0x00, 0x02, 0x06, 0x01, 0x00, 0x04, 0x0b, 0x08, 0x00, 0x09, 0x00, 0x00, 0x00
        /*0020*/ 	.byte	0x00, 0x00, 0x00, 0x00


//--------------------- .nv.info._Z3foov          --------------------------
	.section	.nv.info._Z3foov,"",@"SHT_CUDA_INFO"
	.sectionflags	@""
	.align	4


	//----- nvinfo : EIATTR_CUDA_API_VERSION
	.align		4
        /*0000*/ 	.byte	0x04, 0x37
        /*0002*/ 	.short	(.L_7 - .L_6)
.L_6:
        /*0004*/ 	.word	0x00000082


	//----- nvinfo : EIATTR_SPARSE_MMA_MASK
	.align		4
.L_7:
        /*0008*/ 	.byte	0x03, 0x50
        /*000a*/ 	.short	0x0000


	//----- nvinfo : EIATTR_MAXREG_COUNT
	.align		4
        /*000c*/ 	.byte	0x03, 0x1b
        /*000e*/ 	.short	0x00ff


	//----- nvinfo : EIATTR_MERCURY_ISA_VERSION
	.align		4
        /*0010*/ 	.byte	0x03, 0x5f
        /*0012*/ 	.short	0x0101


	//----- nvinfo : EIATTR_VRC_CTA_INIT_COUNT
	.align		4
        /*0014*/ 	.byte	0x02, 0x4a
	.zero		1
	.zero		1


	//----- nvinfo : EIATTR_EXIT_INSTR_OFFSETS
	.align		4
        /*0018*/ 	.byte	0x04, 0x1c
        /*001a*/ 	.short	(.L_9 - .L_8)


	//   ....[0]....
.L_8:
        /*001c*/ 	.word	0x00000010


	//----- nvinfo : EIATTR_SW_WAR
	.align		4
.L_9:
        /*0020*/ 	.byte	0x04, 0x36
        /*0022*/ 	.short	(.L_11 - .L_10)
.L_10:
        /*0024*/ 	.word	0x00000008
.L_11:


//--------------------- .nv.callgraph             --------------------------
	.section	.nv.callgraph,"",@"SHT_CUDA_CALLGRAPH"
	.align	4
	.sectionentsize	8
	.align		4
        /*0000*/ 	.word	0x00000000
	.align		4
        /*0004*/ 	.word	0xffffffff
	.align		4
        /*0008*/ 	.word	0x00000000
	.align		4
        /*000c*/ 	.word	0xfffffffe
	.align		4
        /*0010*/ 	.word	0x00000000
	.align		4
        /*0014*/ 	.word	0xfffffffd
	.align		4
        /*0018*/ 	.word	0x00000000
	.align		4
        /*001c*/ 	.word	0xfffffffc


//--------------------- .text._Z3foov             --------------------------
	.section	.text._Z3foov,"ax",@progbits
	.align	128
        .global         _Z3foov
        .type           _Z3foov,@function
        .size           _Z3foov,(.L_x_1 - _Z3foov)
        .other          _Z3foov,@"STO_CUDA_ENTRY STV_DEFAULT"
_Z3foov:
.text._Z3foov:
[----:B------:R-:W-:Y:S01]  /*0000*/  LDC R1, c[0x0][0x37c] ;  /* 0x0000df00ff017b82 */ /* 0x000fe20000000800 */
[----:B------:R-:W-:Y:S05]  /*0010*/  EXIT ;  /* 0x000000000000794d */ /* 0x000fea0003800000 */
.L_x_0:
[----:B------:R-:W-:-:S00]  /*0020*/  BRA `(.L_x_0) ;  /* 0xfffffffc00fc7947 */ /* 0x000fc0000383ffff */
[----:B------:R-:W-:-:S00]  /*0030*/  NOP ;  /* 0x0000000000007918 */ /* 0x000fc00000000000 */
        /* <DEDUP_REMOVED lines=12> */
.L_x_1:


//--------------------- .nv.shared.reserved.0     --------------------------
	.section	.nv.shared.reserved.0,"aw",@nobits
	.weak		__nv_reservedSMEM_offset_0_alias
	.size		__nv_reservedSMEM_offset_0_alias, 0, 64
	.other		__nv_reservedSMEM_offset_0_alias,@"STO_CUDA_RESERVED_SHARED STV_DEFAULT"
__nv_reservedSMEM_offset_0_alias:
	.zero		0
	.zero		64


//--------------------- .nv.constant0._Z3foov     --------------------------
	.section	.nv.constant0._Z3foov,"a",@progbits
	.sectionflags	@""
	.align	4
.nv.constant0._Z3foov:
	.zero		896


//--------------------- SYMBOLS --------------------------

	.type		.nv.reservedSmem.offset0,@object
	.size		.nv.reservedSmem.offset0,0x4
